	.headerflags	@"EF_CUDA_TEXMODE_UNIFIED EF_CUDA_64BIT_ADDRESS EF_CUDA_ACCELERATORS EF_CUDA_SM90 EF_CUDA_VIRTUAL_SM(EF_CUDA_SM90)"
	.elftype	@"ET_EXEC"


//--------------------- .nv.info                  --------------------------
	.section	.nv.info,"",@"SHT_CUDA_INFO"
	.align	4


	//----- nvinfo : EIATTR_REGCOUNT
	.align		4
        /*0000*/ 	.byte	0x04, 0x2f
        /*0002*/ 	.short	(.L_3 - .L_2)
	.align		4
.L_2:
        /*0004*/ 	.word	index@(triton_poi_fused__native_batch_norm_legit_no_training_relu_86)
        /*0008*/ 	.word	0x00000012


	//----- nvinfo : EIATTR_MIN_STACK_SIZE
	.align		4
.L_3:
        /*000c*/ 	.byte	0x04, 0x12
        /*000e*/ 	.short	(.L_5 - .L_4)
	.align		4
.L_4:
        /*0010*/ 	.word	index@(triton_poi_fused__native_batch_norm_legit_no_training_relu_86)
        /*0014*/ 	.word	0x00000000


	//----- nvinfo : EIATTR_FRAME_SIZE
	.align		4
.L_5:
        /*0018*/ 	.byte	0x04, 0x11
        /*001a*/ 	.short	(.L_7 - .L_6)
	.align		4
.L_6:
        /*001c*/ 	.word	index@(triton_poi_fused__native_batch_norm_legit_no_training_relu_86)
        /*0020*/ 	.word	0x00000000


	//----- nvinfo : EIATTR_MIN_STACK_SIZE
	.align		4
.L_7:
        /*0024*/ 	.byte	0x04, 0x12
        /*0026*/ 	.short	(.L_9 - .L_8)
	.align		4
.L_8:
        /*0028*/ 	.word	index@(triton_poi_fused__native_batch_norm_legit_no_training_relu_86)
        /*002c*/ 	.word	0x00000000
.L_9:


//--------------------- .nv.info.triton_poi_fused__native_batch_norm_legit_no_training_relu_86 --------------------------
	.section	.nv.info.triton_poi_fused__native_batch_norm_legit_no_training_relu_86,"",@"SHT_CUDA_INFO"
	.sectionflags	@""
	.align	4


	//----- nvinfo : EIATTR_CUDA_API_VERSION
	.align		4
        /*0000*/ 	.byte	0x04, 0x37
        /*0002*/ 	.short	(.L_11 - .L_10)
.L_10:
        /*0004*/ 	.word	0x0000007c


	//----- nvinfo : EIATTR_KPARAM_INFO
	.align		4
.L_11:
        /*0008*/ 	.byte	0x04, 0x17
        /*000a*/ 	.short	(.L_13 - .L_12)
.L_12:
        /*000c*/ 	.word	0x00000000
        /*0010*/ 	.short	0x0006
        /*0012*/ 	.short	0x0030
        /*0014*/ 	.byte	0x00, 0xf0, 0x11, 0x00


	//----- nvinfo : EIATTR_KPARAM_INFO
	.align		4
.L_13:
        /*0018*/ 	.byte	0x04, 0x17
        /*001a*/ 	.short	(.L_15 - .L_14)
.L_14:
        /*001c*/ 	.word	0x00000000
        /*0020*/ 	.short	0x0005
        /*0022*/ 	.short	0x0028
        /*0024*/ 	.byte	0x00, 0xf4, 0x21, 0x00


	//----- nvinfo : EIATTR_KPARAM_INFO
	.align		4
.L_15:
        /*0028*/ 	.byte	0x04, 0x17
        /*002a*/ 	.short	(.L_17 - .L_16)
.L_16:
        /*002c*/ 	.word	0x00000000
        /*0030*/ 	.short	0x0004
        /*0032*/ 	.short	0x0020
        /*0034*/ 	.byte	0x00, 0xf4, 0x21, 0x00


	//----- nvinfo : EIATTR_KPARAM_INFO
	.align		4
.L_17:
        /*0038*/ 	.byte	0x04, 0x17
        /*003a*/ 	.short	(.L_19 - .L_18)
.L_18:
        /*003c*/ 	.word	0x00000000
        /*0040*/ 	.short	0x0003
        /*0042*/ 	.short	0x0018
        /*0044*/ 	.byte	0x00, 0xf4, 0x21, 0x00


	//----- nvinfo : EIATTR_KPARAM_INFO
	.align		4
.L_19:
        /*0048*/ 	.byte	0x04, 0x17
        /*004a*/ 	.short	(.L_21 - .L_20)
.L_20:
        /*004c*/ 	.word	0x00000000
        /*0050*/ 	.short	0x0002
        /*0052*/ 	.short	0x0010
        /*0054*/ 	.byte	0x00, 0xf4, 0x21, 0x00


	//----- nvinfo : EIATTR_KPARAM_INFO
	.align		4
.L_21:
        /*0058*/ 	.byte	0x04, 0x17
        /*005a*/ 	.short	(.L_23 - .L_22)
.L_22:
        /*005c*/ 	.word	0x00000000
        /*0060*/ 	.short	0x0001
        /*0062*/ 	.short	0x0008
        /*0064*/ 	.byte	0x00, 0xf4, 0x21, 0x00


	//----- nvinfo : EIATTR_KPARAM_INFO
	.align		4
.L_23:
        /*0068*/ 	.byte	0x04, 0x17
        /*006a*/ 	.short	(.L_25 - .L_24)
.L_24:
        /*006c*/ 	.word	0x00000000
        /*0070*/ 	.short	0x0000
        /*0072*/ 	.short	0x0000
        /*0074*/ 	.byte	0x00, 0xf4, 0x21, 0x00


	//----- nvinfo : EIATTR_SPARSE_MMA_MASK
	.align		4
.L_25:
        /*0078*/ 	.byte	0x03, 0x50
        /*007a*/ 	.short	0x0000


	//----- nvinfo : EIATTR_MAXREG_COUNT
	.align		4
        /*007c*/ 	.byte	0x03, 0x1b
        /*007e*/ 	.short	0x00ff


	//----- nvinfo : EIATTR_EXIT_INSTR_OFFSETS
	.align		4
        /*0080*/ 	.byte	0x04, 0x1c
        /*0082*/ 	.short	(.L_27 - .L_26)


	//   ....[0]....
.L_26:
        /*0084*/ 	.word	0x00000330


	//   ....[1]....
        /*0088*/ 	.word	0x00000350


	//----- nvinfo : EIATTR_REQNTID
	.align		4
.L_27:
        /*008c*/ 	.byte	0x04, 0x10
        /*008e*/ 	.short	(.L_29 - .L_28)
.L_28:
        /*0090*/ 	.word	0x00000080
        /*0094*/ 	.word	0x00000001
        /*0098*/ 	.word	0x00000001


	//----- nvinfo : EIATTR_CBANK_PARAM_SIZE
	.align		4
.L_29:
        /*009c*/ 	.byte	0x03, 0x19
        /*009e*/ 	.short	0x0034


	//----- nvinfo : EIATTR_PARAM_CBANK
	.align		4
        /*00a0*/ 	.byte	0x04, 0x0a
        /*00a2*/ 	.short	(.L_31 - .L_30)
	.align		4
.L_30:
        /*00a4*/ 	.word	index@(.nv.constant0.triton_poi_fused__native_batch_norm_legit_no_training_relu_86)
        /*00a8*/ 	.short	0x0210
        /*00aa*/ 	.short	0x0034


	//----- nvinfo : EIATTR_SW_WAR
	.align		4
.L_31:
        /*00ac*/ 	.byte	0x04, 0x36
        /*00ae*/ 	.short	(.L_33 - .L_32)
.L_32:
        /*00b0*/ 	.word	0x00000008
.L_33:


//--------------------- .nv.callgraph             --------------------------
	.section	.nv.callgraph,"",@"SHT_CUDA_CALLGRAPH"
	.align	4
	.sectionentsize	8
	.align		4
        /*0000*/ 	.word	0x00000000
	.align		4
        /*0004*/ 	.word	0xffffffff
	.align		4
        /*0008*/ 	.word	0x00000000
	.align		4
        /*000c*/ 	.word	0xfffffffe
	.align		4
        /*0010*/ 	.word	0x00000000
	.align		4
        /*0014*/ 	.word	0xfffffffd
	.align		4
        /*0018*/ 	.word	0x00000000
	.align		4
        /*001c*/ 	.word	0xfffffffc


//--------------------- .nv.constant4             --------------------------
	.section	.nv.constant4,"a",@progbits
	.align	8
	.align		8
.nv.constant4:
        /*0000*/ 	.dword	_$_str
	.align		8
        /*0008*/ 	.dword	_$_str_$_2


//--------------------- .text.triton_poi_fused__native_batch_norm_legit_no_training_relu_86 --------------------------
	.section	.text.triton_poi_fused__native_batch_norm_legit_no_training_relu_86,"ax",@progbits
	.align	128
        .global         triton_poi_fused__native_batch_norm_legit_no_training_relu_86
        .type           triton_poi_fused__native_batch_norm_legit_no_training_relu_86,@function
        .size           triton_poi_fused__native_batch_norm_legit_no_training_relu_86,(.L_x_1 - triton_poi_fused__native_batch_norm_legit_no_training_relu_86)
        .other          triton_poi_fused__native_batch_norm_legit_no_training_relu_86,@"STO_CUDA_ENTRY STV_DEFAULT"
triton_poi_fused__native_batch_norm_legit_no_training_relu_86:
.text.triton_poi_fused__native_batch_norm_legit_no_training_relu_86:
[----:B------:R-:W0:Y:S01]  /*0000*/  LDC R1, c[0x0][0x28] ;  /* 0x00000a00ff017b82 */ /* 0x000e220000000800 */
[----:B------:R-:W1:Y:S07]  /*0010*/  S2R R0, SR_TID.X ;  /* 0x0000000000007919 */ /* 0x000e6e0000002100 */
[----:B------:R-:W2:Y:S01]  /*0020*/  LDC.64 R8, c[0x0][0x220] ;  /* 0x00008800ff087b82 */ /* 0x000ea20000000a00 */
[----:B------:R-:W-:Y:S01]  /*0030*/  HFMA2.MMA R14, -RZ, RZ, 0, 0 ;  /* 0x00000000ff0e7435 */ /* 0x000fe200000001ff */
[----:B------:R-:W-:Y:S01]  /*0040*/  ULDC.64 UR4, c[0x0][0x208] ;  /* 0x0000820000047ab9 */ /* 0x000fe20000000a00 */
[----:B------:R-:W3:Y:S05]  /*0050*/  S2R R3, SR_CTAID.X ;  /* 0x0000000000037919 */ /* 0x000eea0000002500 */
[----:B------:R-:W4:Y:S08]  /*0060*/  LDC.64 R6, c[0x0][0x218] ;  /* 0x00008600ff067b82 */ /* 0x000f300000000a00 */
[----:B------:R-:W5:Y:S08]  /*0070*/  LDC.64 R10, c[0x0][0x228] ;  /* 0x00008a00ff0a7b82 */ /* 0x000f700000000a00 */
[----:B------:R-:W4:Y:S01]  /*0080*/  LDC.64 R12, c[0x0][0x230] ;  /* 0x00008c00ff0c7b82 */ /* 0x000f220000000a00 */
[----:B-1----:R-:W-:-:S02]  /*0090*/  LOP3.LUT R0, R0, 0x7f, RZ, 0xc0, !PT ;  /* 0x0000007f00007812 */ /* 0x002fc400078ec0ff */
[----:B---3--:R-:W-:Y:S02]  /*00a0*/  SHF.R.S32.HI R2, RZ, 0x18, R3 ;  /* 0x00000018ff027819 */ /* 0x008fe40000011403 */
[----:B------:R-:W-:Y:S02]  /*00b0*/  LEA R0, R3, R0, 0x7 ;  /* 0x0000000003007211 */ /* 0x000fe400078e38ff */
[----:B------:R-:W-:Y:S02]  /*00c0*/  SGXT R3, R2, 0x1 ;  /* 0x000000010203781a */ /* 0x000fe40000000200 */
[----:B------:R-:W-:Y:S02]  /*00d0*/  ISETP.GE.AND P0, PT, R0, 0x3400, PT ;  /* 0x000034000000780c */ /* 0x000fe40003f06270 */
[----:B------:R-:W-:-:S04]  /*00e0*/  LEA.HI R3, R3, R0, RZ, 0x2 ;  /* 0x0000000003037211 */ /* 0x000fc800078f10ff */
[----:B------:R-:W-:-:S05]  /*00f0*/  SHF.R.S32.HI R3, RZ, 0x2, R3 ;  /* 0x00000002ff037819 */ /* 0x000fca0000011403 */
[----:B------:R-:W-:-:S05]  /*0100*/  IMAD.HI R2, R3, 0x4ec4ec4f, RZ ;  /* 0x4ec4ec4f03027827 */ /* 0x000fca00078e02ff */
[----:B------:R-:W-:-:S04]  /*0110*/  SHF.R.U32.HI R5, RZ, 0x1f, R2 ;  /* 0x0000001fff057819 */ /* 0x000fc80000011602 */
[----:B------:R-:W-:Y:S02]  /*0120*/  LEA.HI.SX32 R2, R2, R5, 0x18 ;  /* 0x0000000502027211 */ /* 0x000fe400078fc2ff */
[----:B------:R-:W1:Y:S03]  /*0130*/  LDC.64 R4, c[0x0][0x210] ;  /* 0x00008400ff047b82 */ /* 0x000e660000000a00 */
[----:B------:R-:W-:-:S04]  /*0140*/  IMAD R15, R2, -0x340, R3 ;  /* 0xfffffcc0020f7824 */ /* 0x000fc800078e0203 */
[----:B--2---:R-:W-:-:S05]  /*0150*/  IMAD.WIDE R8, R15, 0x4, R8 ;  /* 0x000000040f087825 */ /* 0x004fca00078e0208 */
[----:B------:R5:W2:Y:S01]  /*0160*/  @!P0 LDG.E.EL R14, desc[UR4][R8.64] ;  /* 0x00000004080e8981 */ /* 0x000aa2000c2e1900 */
[----:B------:R-:W-:Y:S01]  /*0170*/  CS2R R2, SRZ ;  /* 0x0000000000027805 */ /* 0x000fe2000001ff00 */
[----:B----4-:R-:W-:-:S05]  /*0180*/  IMAD.WIDE R6, R15, 0x4, R6 ;  /* 0x000000040f067825 */ /* 0x010fca00078e0206 */
[----:B------:R3:W4:Y:S01]  /*0190*/  @!P0 LDG.E.EL R3, desc[UR4][R6.64] ;  /* 0x0000000406038981 */ /* 0x000722000c2e1900 */
[----:B-1----:R-:W-:-:S04]  /*01a0*/  IMAD.WIDE R4, R0, 0x4, R4 ;  /* 0x0000000400047825 */ /* 0x002fc800078e0204 */
[C---:B-----5:R-:W-:Y:S01]  /*01b0*/  IMAD.WIDE R8, R15.reuse, 0x4, R10 ;  /* 0x000000040f087825 */ /* 0x060fe200078e020a */
[----:B------:R1:W4:Y:S03]  /*01c0*/  @!P0 LDG.E R2, desc[UR4][R4.64] ;  /* 0x0000000404028981 */ /* 0x000326000c1e1900 */
[----:B0-----:R-:W-:Y:S01]  /*01d0*/  IMAD.WIDE R10, R15, 0x4, R12 ;  /* 0x000000040f0a7825 */ /* 0x001fe200078e020c */
[----:B------:R-:W-:-:S06]  /*01e0*/  CS2R R12, SRZ ;  /* 0x00000000000c7805 */ /* 0x000fcc000001ff00 */
[----:B------:R-:W5:Y:S01]  /*01f0*/  @!P0 LDG.E.EL R12, desc[UR4][R8.64] ;  /* 0x00000004080c8981 */ /* 0x000f62000c2e1900 */
[----:B---3--:R-:W-:Y:S01]  /*0200*/  MOV R6, 0x3e800000 ;  /* 0x3e80000000067802 */ /* 0x008fe20000000f00 */
[----:B-1----:R-:W0:Y:S02]  /*0210*/  LDC.64 R4, c[0x0][0x238] ;  /* 0x00008e00ff047b82 */ /* 0x002e240000000a00 */
[----:B------:R-:W5:Y:S01]  /*0220*/  @!P0 LDG.E.EL R13, desc[UR4][R10.64] ;  /* 0x000000040a0d8981 */ /* 0x000f62000c2e1900 */
[----:B--2---:R-:W-:-:S04]  /*0230*/  FADD R14, R14, 9.9999997473787516356e-06 ;  /* 0x3727c5ac0e0e7421 */ /* 0x004fc80000000000 */
[----:B------:R-:W1:Y:S02]  /*0240*/  MUFU.SQRT R15, R14 ;  /* 0x0000000e000f7308 */ /* 0x000e640000002000 */
[C---:B-1----:R-:W-:Y:S02]  /*0250*/  FSETP.GT.AND P1, PT, R15.reuse, 8.50705917302346158658e+37, PT ;  /* 0x7e8000000f00780b */ /* 0x042fe40003f24000 */
[----:B------:R-:W-:-:S11]  /*0260*/  FSETP.GEU.AND P2, PT, R15, 1.175494350822287508e-38, PT ;  /* 0x008000000f00780b */ /* 0x000fd60003f4e000 */
[----:B------:R-:W-:-:S04]  /*0270*/  @P1 FMUL R15, R15, 0.25 ;  /* 0x3e8000000f0f1820 */ /* 0x000fc80000400000 */
[----:B------:R-:W-:-:S06]  /*0280*/  @!P2 FMUL R15, R15, 16777216 ;  /* 0x4b8000000f0fa820 */ /* 0x000fcc0000400000 */
[----:B------:R-:W1:Y:S01]  /*0290*/  MUFU.RCP R15, R15 ;  /* 0x0000000f000f7308 */ /* 0x000e620000001000 */
[----:B------:R-:W-:Y:S01]  /*02a0*/  FSEL R6, R6, 1, P1 ;  /* 0x3f80000006067808 */ /* 0x000fe20000800000 */
[----:B----4-:R-:W-:-:S04]  /*02b0*/  FADD R2, -R3, R2 ;  /* 0x0000000203027221 */ /* 0x010fc80000000100 */
[----:B------:R-:W-:-:S04]  /*02c0*/  @!P2 FMUL R6, R6, 16777216 ;  /* 0x4b8000000606a820 */ /* 0x000fc80000400000 */
[----:B-1----:R-:W-:-:S04]  /*02d0*/  FMUL R3, R15, R6 ;  /* 0x000000060f037220 */ /* 0x002fc80000400000 */
[----:B------:R-:W-:-:S04]  /*02e0*/  FMUL R2, R2, R3 ;  /* 0x0000000302027220 */ /* 0x000fc80000400000 */
[----:B-----5:R-:W-:Y:S01]  /*02f0*/  FFMA R12, R2, R12, R13 ;  /* 0x0000000c020c7223 */ /* 0x020fe2000000000d */
[----:B0-----:R-:W-:-:S04]  /*0300*/  IMAD.WIDE R2, R0, 0x4, R4 ;  /* 0x0000000400027825 */ /* 0x001fc800078e0204 */
[----:B------:R-:W-:-:S04]  /*0310*/  FSETP.GEU.AND P1, PT, R12, RZ, PT ;  /* 0x000000ff0c00720b */ /* 0x000fc80003f2e000 */
[----:B------:R-:W-:Y:S01]  /*0320*/  FSEL R5, R12, RZ, P1 ;  /* 0x000000ff0c057208 */ /* 0x000fe20000800000 */
[----:B------:R-:W-:Y:S08]  /*0330*/  @P0 EXIT ;  /* 0x000000000000094d */ /* 0x000ff00003800000 */
[----:B------:R-:W-:Y:S01]  /*0340*/  STG.E desc[UR4][R2.64], R5 ;  /* 0x0000000502007986 */ /* 0x000fe2000c101904 */
[----:B------:R-:W-:Y:S05]  /*0350*/  EXIT ;  /* 0x000000000000794d */ /* 0x000fea0003800000 */
.L_x_0:
[----:B------:R-:W-:-:S00]  /*0360*/  BRA `(.L_x_0) ;  /* 0xfffffffc00fc7947 */ /* 0x000fc0000383ffff */
[----:B------:R-:W-:-:S00]  /*0370*/  NOP ;  /* 0x0000000000007918 */ /* 0x000fc00000000000 */
        /* <DEDUP_REMOVED lines=8> */
.L_x_1:


//--------------------- .nv.global.init           --------------------------
	.section	.nv.global.init,"aw",@progbits
.nv.global.init:
	.type		_$_str,@object
	.size		_$_str,(_$_str_$_2 - _$_str)
_$_str:
        /*0000*/ 	.byte	0x5f, 0x5f, 0x43, 0x55, 0x44, 0x41, 0x5f, 0x46, 0x54, 0x5a, 0x00
	.type		_$_str_$_2,@object
	.size		_$_str_$_2,(.L_1 - _$_str_$_2)
_$_str_$_2:
        /*000b*/ 	.byte	0x5f, 0x5f, 0x43, 0x55, 0x44, 0x41, 0x5f, 0x50, 0x52, 0x45, 0x43, 0x5f, 0x53, 0x51, 0x52, 0x54
        /*001b*/ 	.byte	0x00
.L_1:


//--------------------- .nv.constant0.triton_poi_fused__native_batch_norm_legit_no_training_relu_86 --------------------------
	.section	.nv.constant0.triton_poi_fused__native_batch_norm_legit_no_training_relu_86,"a",@progbits
	.sectionflags	@""
	.align	4
.nv.constant0.triton_poi_fused__native_batch_norm_legit_no_training_relu_86:
	.zero		580
